//
// Generated by NVIDIA NVVM Compiler
//
// Compiler Build ID: CL-36424714
// Cuda compilation tools, release 13.0, V13.0.88
// Based on NVVM 20.0.0
//

.version 9.0
.target sm_100
.address_size 64

	// .globl	_Z18matrix_mult_kernelPfS_S_iii
.global .align 4 .b8 precalc_xorwow_matrix[102400];
.global .align 4 .b8 precalc_xorwow_offset_matrix[102400];
.global .align 4 .b8 mrg32k3aM1[2304];
.global .align 4 .b8 mrg32k3aM2[2304];
.global .align 4 .b8 mrg32k3aM1SubSeq[2016];
.global .align 4 .b8 mrg32k3aM2SubSeq[2016];
.global .align 4 .b8 mrg32k3aM1Seq[2304];
.global .align 4 .b8 mrg32k3aM2Seq[2304];
.const .align 8 .b8 __cr_lgamma_table[72];

.visible .entry _Z18matrix_mult_kernelPfS_S_iii(
	.param .u64 .ptr .align 1 _Z18matrix_mult_kernelPfS_S_iii_param_0,
	.param .u64 .ptr .align 1 _Z18matrix_mult_kernelPfS_S_iii_param_1,
	.param .u64 .ptr .align 1 _Z18matrix_mult_kernelPfS_S_iii_param_2,
	.param .u32 _Z18matrix_mult_kernelPfS_S_iii_param_3,
	.param .u32 _Z18matrix_mult_kernelPfS_S_iii_param_4,
	.param .u32 _Z18matrix_mult_kernelPfS_S_iii_param_5
)
{
	.reg .pred 	%p<13>;
	.reg .b32 	%r<41>;
	.reg .b32 	%f<68>;
	.reg .b64 	%rd<53>;

	ld.param.u64 	%rd7, [_Z18matrix_mult_kernelPfS_S_iii_param_0];
	ld.param.u64 	%rd8, [_Z18matrix_mult_kernelPfS_S_iii_param_1];
	ld.param.u64 	%rd6, [_Z18matrix_mult_kernelPfS_S_iii_param_2];
	ld.param.u32 	%r20, [_Z18matrix_mult_kernelPfS_S_iii_param_3];
	ld.param.u32 	%r18, [_Z18matrix_mult_kernelPfS_S_iii_param_4];
	ld.param.u32 	%r19, [_Z18matrix_mult_kernelPfS_S_iii_param_5];
	cvta.to.global.u64 	%rd1, %rd8;
	cvta.to.global.u64 	%rd2, %rd7;
	mov.u32 	%r21, %ctaid.y;
	mov.u32 	%r22, %ntid.y;
	mov.u32 	%r23, %tid.y;
	mad.lo.s32 	%r1, %r21, %r22, %r23;
	mov.u32 	%r24, %ctaid.x;
	mov.u32 	%r25, %ntid.x;
	mov.u32 	%r26, %tid.x;
	mad.lo.s32 	%r2, %r24, %r25, %r26;
	setp.ge.s32 	%p1, %r1, %r20;
	setp.ge.s32 	%p2, %r2, %r19;
	or.pred  	%p3, %p1, %p2;
	@%p3 bra 	$L__BB0_14;
	setp.lt.s32 	%p4, %r18, 1;
	mov.f32 	%f67, 0f00000000;
	@%p4 bra 	$L__BB0_13;
	mul.lo.s32 	%r3, %r18, %r1;
	and.b32  	%r4, %r18, 7;
	setp.lt.u32 	%p5, %r18, 8;
	mov.f32 	%f67, 0f00000000;
	mov.b32 	%r39, 0;
	@%p5 bra 	$L__BB0_5;
	and.b32  	%r39, %r18, 2147483640;
	neg.s32 	%r37, %r39;
	shl.b32 	%r7, %r19, 3;
	mul.wide.u32 	%rd9, %r3, 4;
	add.s64 	%rd10, %rd9, %rd2;
	add.s64 	%rd52, %rd10, 16;
	mov.f32 	%f67, 0f00000000;
	mul.wide.s32 	%rd13, %r19, 4;
	mov.u32 	%r36, %r2;
$L__BB0_4:
	.pragma "nounroll";
	ld.global.f32 	%f17, [%rd52+-16];
	mul.wide.s32 	%rd11, %r36, 4;
	add.s64 	%rd12, %rd1, %rd11;
	ld.global.f32 	%f18, [%rd12];
	fma.rn.f32 	%f19, %f17, %f18, %f67;
	ld.global.f32 	%f20, [%rd52+-12];
	add.s64 	%rd14, %rd12, %rd13;
	ld.global.f32 	%f21, [%rd14];
	fma.rn.f32 	%f22, %f20, %f21, %f19;
	ld.global.f32 	%f23, [%rd52+-8];
	add.s64 	%rd15, %rd14, %rd13;
	ld.global.f32 	%f24, [%rd15];
	fma.rn.f32 	%f25, %f23, %f24, %f22;
	ld.global.f32 	%f26, [%rd52+-4];
	add.s64 	%rd16, %rd15, %rd13;
	ld.global.f32 	%f27, [%rd16];
	fma.rn.f32 	%f28, %f26, %f27, %f25;
	ld.global.f32 	%f29, [%rd52];
	add.s64 	%rd17, %rd16, %rd13;
	ld.global.f32 	%f30, [%rd17];
	fma.rn.f32 	%f31, %f29, %f30, %f28;
	ld.global.f32 	%f32, [%rd52+4];
	add.s64 	%rd18, %rd17, %rd13;
	ld.global.f32 	%f33, [%rd18];
	fma.rn.f32 	%f34, %f32, %f33, %f31;
	ld.global.f32 	%f35, [%rd52+8];
	add.s64 	%rd19, %rd18, %rd13;
	ld.global.f32 	%f36, [%rd19];
	fma.rn.f32 	%f37, %f35, %f36, %f34;
	ld.global.f32 	%f38, [%rd52+12];
	add.s64 	%rd20, %rd19, %rd13;
	ld.global.f32 	%f39, [%rd20];
	fma.rn.f32 	%f67, %f38, %f39, %f37;
	add.s32 	%r37, %r37, 8;
	add.s32 	%r36, %r36, %r7;
	add.s64 	%rd52, %rd52, 32;
	setp.ne.s32 	%p6, %r37, 0;
	@%p6 bra 	$L__BB0_4;
$L__BB0_5:
	setp.eq.s32 	%p7, %r4, 0;
	@%p7 bra 	$L__BB0_13;
	and.b32  	%r13, %r18, 3;
	setp.lt.u32 	%p8, %r4, 4;
	@%p8 bra 	$L__BB0_8;
	add.s32 	%r28, %r39, %r3;
	mul.wide.u32 	%rd21, %r28, 4;
	add.s64 	%rd22, %rd2, %rd21;
	ld.global.f32 	%f41, [%rd22];
	mad.lo.s32 	%r29, %r39, %r19, %r2;
	mul.wide.s32 	%rd23, %r29, 4;
	add.s64 	%rd24, %rd1, %rd23;
	ld.global.f32 	%f42, [%rd24];
	fma.rn.f32 	%f43, %f41, %f42, %f67;
	cvt.u64.u32 	%rd25, %r3;
	cvt.u64.u32 	%rd26, %r39;
	add.s64 	%rd27, %rd26, %rd25;
	shl.b64 	%rd28, %rd27, 2;
	add.s64 	%rd29, %rd2, %rd28;
	ld.global.f32 	%f44, [%rd29+4];
	mul.wide.s32 	%rd30, %r19, 4;
	add.s64 	%rd31, %rd24, %rd30;
	ld.global.f32 	%f45, [%rd31];
	fma.rn.f32 	%f46, %f44, %f45, %f43;
	ld.global.f32 	%f47, [%rd29+8];
	add.s64 	%rd32, %rd31, %rd30;
	ld.global.f32 	%f48, [%rd32];
	fma.rn.f32 	%f49, %f47, %f48, %f46;
	ld.global.f32 	%f50, [%rd29+12];
	add.s64 	%rd33, %rd32, %rd30;
	ld.global.f32 	%f51, [%rd33];
	fma.rn.f32 	%f67, %f50, %f51, %f49;
	add.s32 	%r39, %r39, 4;
$L__BB0_8:
	setp.eq.s32 	%p9, %r13, 0;
	@%p9 bra 	$L__BB0_13;
	setp.eq.s32 	%p10, %r13, 1;
	@%p10 bra 	$L__BB0_11;
	add.s32 	%r30, %r39, %r3;
	mul.wide.u32 	%rd34, %r30, 4;
	add.s64 	%rd35, %rd2, %rd34;
	ld.global.f32 	%f53, [%rd35];
	mad.lo.s32 	%r31, %r39, %r19, %r2;
	mul.wide.s32 	%rd36, %r31, 4;
	add.s64 	%rd37, %rd1, %rd36;
	ld.global.f32 	%f54, [%rd37];
	fma.rn.f32 	%f55, %f53, %f54, %f67;
	cvt.u64.u32 	%rd38, %r3;
	cvt.u64.u32 	%rd39, %r39;
	add.s64 	%rd40, %rd39, %rd38;
	shl.b64 	%rd41, %rd40, 2;
	add.s64 	%rd42, %rd2, %rd41;
	ld.global.f32 	%f56, [%rd42+4];
	mul.wide.s32 	%rd43, %r19, 4;
	add.s64 	%rd44, %rd37, %rd43;
	ld.global.f32 	%f57, [%rd44];
	fma.rn.f32 	%f67, %f56, %f57, %f55;
	add.s32 	%r39, %r39, 2;
$L__BB0_11:
	and.b32  	%r32, %r18, 1;
	setp.eq.b32 	%p11, %r32, 1;
	not.pred 	%p12, %p11;
	@%p12 bra 	$L__BB0_13;
	add.s32 	%r33, %r39, %r3;
	mul.wide.u32 	%rd45, %r33, 4;
	add.s64 	%rd46, %rd2, %rd45;
	ld.global.f32 	%f58, [%rd46];
	mad.lo.s32 	%r34, %r39, %r19, %r2;
	mul.wide.s32 	%rd47, %r34, 4;
	add.s64 	%rd48, %rd1, %rd47;
	ld.global.f32 	%f59, [%rd48];
	fma.rn.f32 	%f67, %f58, %f59, %f67;
$L__BB0_13:
	mad.lo.s32 	%r35, %r19, %r1, %r2;
	cvta.to.global.u64 	%rd49, %rd6;
	mul.wide.s32 	%rd50, %r35, 4;
	add.s64 	%rd51, %rd49, %rd50;
	st.global.f32 	[%rd51], %f67;
$L__BB0_14:
	ret;

}


// ===== COMPILED SASS (sm_100) =====

	.target	sm_100

	.elftype	@"ET_EXEC"


//--------------------- .note.nv.tkinfo           --------------------------
	.section	.note.nv.tkinfo,"",@"SHT_NOTE"
	.sectionflags	@"SHF_NOTE_NV_TKINFO"
	.tkinfo
        /*0018*/ 	.word	0x00000002
        /*0030*/ 	.string	""
        /*0030*/ 	.string	"ptxas"
        /*0030*/ 	.string	"Cuda compilation tools, release 13.0, V13.0.88"
        /*0030*/ 	.string	"Build cuda_13.0.r13.0/compiler.36424714_0"
        /*0030*/ 	.string	"-arch sm_100 -m 64 "



//--------------------- .note.nv.cuinfo           --------------------------
	.section	.note.nv.cuinfo,"",@"SHT_NOTE"
	.sectionflags	@"SHF_NOTE_NV_CUINFO"
        /*0018*/ 	.short	0x0002
        /*001a*/ 	.short	0x0064
        /*001c*/ 	.short	0x0082
	.zero		2


//--------------------- .nv.info                  --------------------------
	.section	.nv.info,"",@"SHT_CUDA_INFO"
	.align	4


	//----- nvinfo : EIATTR_REGCOUNT
	.align		4
        /*0000*/ 	.byte	0x04, 0x2f
        /*0002*/ 	.short	(.L_10 - .L_9)
	.align		4
.L_9:
        /*0004*/ 	.word	index@(_Z18matrix_mult_kernelPfS_S_iii)
        /*0008*/ 	.word	0x00000020


	//----- nvinfo : EIATTR_FRAME_SIZE
	.align		4
.L_10:
        /*000c*/ 	.byte	0x04, 0x11
        /*000e*/ 	.short	(.L_12 - .L_11)
	.align		4
.L_11:
        /*0010*/ 	.word	index@(_Z18matrix_mult_kernelPfS_S_iii)
        /*0014*/ 	.word	0x00000000


	//----- nvinfo : EIATTR_MIN_STACK_SIZE
	.align		4
.L_12:
        /*0018*/ 	.byte	0x04, 0x12
        /*001a*/ 	.short	(.L_14 - .L_13)
	.align		4
.L_13:
        /*001c*/ 	.word	index@(_Z18matrix_mult_kernelPfS_S_iii)
        /*0020*/ 	.word	0x00000000
.L_14:


//--------------------- .nv.compat                --------------------------
	.section	.nv.compat,"",@"SHT_CUDA_COMPAT_INFO"
	.align	4
        /*0000*/ 	.byte	0x02, 0x09, 0x00, 0x00, 0x02, 0x02, 0x01, 0x00, 0x02, 0x05, 0x05, 0x00, 0x03, 0x07, 0x01, 0x01
        /*0010*/ 	.byte	0x02, 0x03, 0x00, 0x00, 0x02, 0x06, 0x01, 0x00, 0x04, 0x0b, 0x08, 0x00, 0x09, 0x00, 0x00, 0x00
        /*0020*/ 	.byte	0x00, 0x00, 0x00, 0x00


//--------------------- .nv.info._Z18matrix_mult_kernelPfS_S_iii --------------------------
	.section	.nv.info._Z18matrix_mult_kernelPfS_S_iii,"",@"SHT_CUDA_INFO"
	.sectionflags	@""
	.align	4


	//----- nvinfo : EIATTR_CUDA_API_VERSION
	.align		4
        /*0000*/ 	.byte	0x04, 0x37
        /*0002*/ 	.short	(.L_16 - .L_15)
.L_15:
        /*0004*/ 	.word	0x00000082


	//----- nvinfo : EIATTR_KPARAM_INFO
	.align		4
.L_16:
        /*0008*/ 	.byte	0x04, 0x17
        /*000a*/ 	.short	(.L_18 - .L_17)
.L_17:
        /*000c*/ 	.word	0x00000000
        /*0010*/ 	.short	0x0005
        /*0012*/ 	.short	0x0020
        /*0014*/ 	.byte	0x00, 0xf0, 0x11, 0x00


	//----- nvinfo : EIATTR_KPARAM_INFO
	.align		4
.L_18:
        /*0018*/ 	.byte	0x04, 0x17
        /*001a*/ 	.short	(.L_20 - .L_19)
.L_19:
        /*001c*/ 	.word	0x00000000
        /*0020*/ 	.short	0x0004
        /*0022*/ 	.short	0x001c
        /*0024*/ 	.byte	0x00, 0xf0, 0x11, 0x00


	//----- nvinfo : EIATTR_KPARAM_INFO
	.align		4
.L_20:
        /*0028*/ 	.byte	0x04, 0x17
        /*002a*/ 	.short	(.L_22 - .L_21)
.L_21:
        /*002c*/ 	.word	0x00000000
        /*0030*/ 	.short	0x0003
        /*0032*/ 	.short	0x0018
        /*0034*/ 	.byte	0x00, 0xf0, 0x11, 0x00


	//----- nvinfo : EIATTR_KPARAM_INFO
	.align		4
.L_22:
        /*0038*/ 	.byte	0x04, 0x17
        /*003a*/ 	.short	(.L_24 - .L_23)
.L_23:
        /*003c*/ 	.word	0x00000000
        /*0040*/ 	.short	0x0002
        /*0042*/ 	.short	0x0010
        /*0044*/ 	.byte	0x00, 0xf5, 0x21, 0x00


	//----- nvinfo : EIATTR_KPARAM_INFO
	.align		4
.L_24:
        /*0048*/ 	.byte	0x04, 0x17
        /*004a*/ 	.short	(.L_26 - .L_25)
.L_25:
        /*004c*/ 	.word	0x00000000
        /*0050*/ 	.short	0x0001
        /*0052*/ 	.short	0x0008
        /*0054*/ 	.byte	0x00, 0xf5, 0x21, 0x00


	//----- nvinfo : EIATTR_KPARAM_INFO
	.align		4
.L_26:
        /*0058*/ 	.byte	0x04, 0x17
        /*005a*/ 	.short	(.L_28 - .L_27)
.L_27:
        /*005c*/ 	.word	0x00000000
        /*0060*/ 	.short	0x0000
        /*0062*/ 	.short	0x0000
        /*0064*/ 	.byte	0x00, 0xf5, 0x21, 0x00


	//----- nvinfo : EIATTR_SPARSE_MMA_MASK
	.align		4
.L_28:
        /*0068*/ 	.byte	0x03, 0x50
        /*006a*/ 	.short	0x0000


	//----- nvinfo : EIATTR_MAXREG_COUNT
	.align		4
        /*006c*/ 	.byte	0x03, 0x1b
        /*006e*/ 	.short	0x00ff


	//----- nvinfo : EIATTR_MERCURY_ISA_VERSION
	.align		4
        /*0070*/ 	.byte	0x03, 0x5f
        /*0072*/ 	.short	0x0101


	//----- nvinfo : EIATTR_VRC_CTA_INIT_COUNT
	.align		4
        /*0074*/ 	.byte	0x02, 0x4a
	.zero		1
	.zero		1


	//----- nvinfo : EIATTR_EXIT_INSTR_OFFSETS
	.align		4
        /*0078*/ 	.byte	0x04, 0x1c
        /*007a*/ 	.short	(.L_30 - .L_29)


	//   ....[0]....
.L_29:
        /*007c*/ 	.word	0x000000d0


	//   ....[1]....
        /*0080*/ 	.word	0x000008f0


	//----- nvinfo : EIATTR_CBANK_PARAM_SIZE
	.align		4
.L_30:
        /*0084*/ 	.byte	0x03, 0x19
        /*0086*/ 	.short	0x0024


	//----- nvinfo : EIATTR_PARAM_CBANK
	.align		4
        /*0088*/ 	.byte	0x04, 0x0a
        /*008a*/ 	.short	(.L_32 - .L_31)
	.align		4
.L_31:
        /*008c*/ 	.word	index@(.nv.constant0._Z18matrix_mult_kernelPfS_S_iii)
        /*0090*/ 	.short	0x0380
        /*0092*/ 	.short	0x0024


	//----- nvinfo : EIATTR_SW_WAR
	.align		4
.L_32:
        /*0094*/ 	.byte	0x04, 0x36
        /*0096*/ 	.short	(.L_34 - .L_33)
.L_33:
        /*0098*/ 	.word	0x00000008
.L_34:


//--------------------- .nv.callgraph             --------------------------
	.section	.nv.callgraph,"",@"SHT_CUDA_CALLGRAPH"
	.align	4
	.sectionentsize	8
	.align		4
        /*0000*/ 	.word	0x00000000
	.align		4
        /*0004*/ 	.word	0xffffffff
	.align		4
        /*0008*/ 	.word	0x00000000
	.align		4
        /*000c*/ 	.word	0xfffffffe
	.align		4
        /*0010*/ 	.word	0x00000000
	.align		4
        /*0014*/ 	.word	0xfffffffd
	.align		4
        /*0018*/ 	.word	0x00000000
	.align		4
        /*001c*/ 	.word	0xfffffffc


//--------------------- .nv.constant4             --------------------------
	.section	.nv.constant4,"a",@progbits
	.align	8
	.align		8
.nv.constant4:
        /*0000*/ 	.dword	precalc_xorwow_matrix
	.align		8
        /*0008*/ 	.dword	precalc_xorwow_offset_matrix
	.align		8
        /*0010*/ 	.dword	mrg32k3aM1
	.align		8
        /*0018*/ 	.dword	mrg32k3aM2
	.align		8
        /*0020*/ 	.dword	mrg32k3aM1SubSeq
	.align		8
        /*0028*/ 	.dword	mrg32k3aM2SubSeq
	.align		8
        /*0030*/ 	.dword	mrg32k3aM1Seq
	.align		8
        /*0038*/ 	.dword	mrg32k3aM2Seq


//--------------------- .nv.constant3             --------------------------
	.section	.nv.constant3,"a",@progbits
	.align	8
.nv.constant3:
	.type		__cr_lgamma_table,@object
	.size		__cr_lgamma_table,(.L_8 - __cr_lgamma_table)
__cr_lgamma_table:
        /*0000*/ 	.byte	0x00, 0x00, 0x00, 0x00, 0x00, 0x00, 0x00, 0x00, 0x00, 0x00, 0x00, 0x00, 0x00, 0x00, 0x00, 0x00
        /*0010*/ 	.byte	0xef, 0x39, 0xfa, 0xfe, 0x42, 0x2e, 0xe6, 0x3f, 0x02, 0x20, 0x2a, 0xfa, 0x0b, 0xab, 0xfc, 0x3f
        /*0020*/ 	.byte	0xf9, 0x2c, 0x92, 0x7c, 0xa7, 0x6c, 0x09, 0x40, 0xc9, 0x79, 0x44, 0x3c, 0x64, 0x26, 0x13, 0x40
        /*0030*/ 	.byte	0xca, 0x01, 0xcf, 0x3a, 0x27, 0x51, 0x1a, 0x40, 0x30, 0xcc, 0x2d, 0xf3, 0xe1, 0x0c, 0x21, 0x40
        /*0040*/ 	.byte	0x0d, 0xb7, 0xfc, 0x82, 0x8e, 0x35, 0x25, 0x40
.L_8:


//--------------------- .text._Z18matrix_mult_kernelPfS_S_iii --------------------------
	.section	.text._Z18matrix_mult_kernelPfS_S_iii,"ax",@progbits
	.align	128
        .global         _Z18matrix_mult_kernelPfS_S_iii
        .type           _Z18matrix_mult_kernelPfS_S_iii,@function
        .size           _Z18matrix_mult_kernelPfS_S_iii,(.L_x_5 - _Z18matrix_mult_kernelPfS_S_iii)
        .other          _Z18matrix_mult_kernelPfS_S_iii,@"STO_CUDA_ENTRY STV_DEFAULT"
_Z18matrix_mult_kernelPfS_S_iii:
.text._Z18matrix_mult_kernelPfS_S_iii:
[----:B------:R-:W-:Y:S01]  /*0000*/  LDC R1, c[0x0][0x37c] ;  /* 0x0000df00ff017b82 */ /* 0x000fe20000000800 */
[----:B------:R-:W0:Y:S07]  /*0010*/  S2R R5, SR_TID.X ;  /* 0x0000000000057919 */ /* 0x000e2e0000002100 */
[----:B------:R-:W1:Y:S01]  /*0020*/  LDC R16, c[0x0][0x364] ;  /* 0x0000d900ff107b82 */ /* 0x000e620000000800 */
[----:B------:R-:W2:Y:S01]  /*0030*/  LDCU UR6, c[0x0][0x398] ;  /* 0x00007300ff0677ac */ /* 0x000ea20008000800 */
[----:B------:R-:W1:Y:S06]  /*0040*/  S2R R3, SR_TID.Y ;  /* 0x0000000000037919 */ /* 0x000e6c0000002200 */
[----:B------:R-:W0:Y:S08]  /*0050*/  S2UR UR5, SR_CTAID.X ;  /* 0x00000000000579c3 */ /* 0x000e300000002500 */
[----:B------:R-:W0:Y:S08]  /*0060*/  LDC R0, c[0x0][0x360] ;  /* 0x0000d800ff007b82 */ /* 0x000e300000000800 */
[----:B------:R-:W1:Y:S08]  /*0070*/  S2UR UR4, SR_CTAID.Y ;  /* 0x00000000000479c3 */ /* 0x000e700000002600 */
[----:B------:R-:W3:Y:S01]  /*0080*/  LDC R17, c[0x0][0x3a0] ;  /* 0x0000e800ff117b82 */ /* 0x000ee20000000800 */
[----:B0-----:R-:W-:-:S02]  /*0090*/  IMAD R0, R0, UR5, R5 ;  /* 0x0000000500007c24 */ /* 0x001fc4000f8e0205 */
[----:B-1----:R-:W-:-:S03]  /*00a0*/  IMAD R16, R16, UR4, R3 ;  /* 0x0000000410107c24 */ /* 0x002fc6000f8e0203 */
[----:B---3--:R-:W-:-:S04]  /*00b0*/  ISETP.GE.AND P0, PT, R0, R17, PT ;  /* 0x000000110000720c */ /* 0x008fc80003f06270 */
[----:B--2---:R-:W-:-:S13]  /*00c0*/  ISETP.GE.OR P0, PT, R16, UR6, P0 ;  /* 0x0000000610007c0c */ /* 0x004fda0008706670 */
[----:B------:R-:W-:Y:S05]  /*00d0*/  @P0 EXIT ;  /* 0x000000000000094d */ /* 0x000fea0003800000 */
[----:B------:R-:W0:Y:S01]  /*00e0*/  LDC R19, c[0x0][0x39c] ;  /* 0x0000e700ff137b82 */ /* 0x000e220000000800 */
[----:B------:R-:W1:Y:S01]  /*00f0*/  LDCU.64 UR4, c[0x0][0x358] ;  /* 0x00006b00ff0477ac */ /* 0x000e620008000a00 */
[----:B------:R-:W-:Y:S01]  /*0100*/  HFMA2 R24, -RZ, RZ, 0, 0 ;  /* 0x00000000ff187431 */ /* 0x000fe200000001ff */
[----:B0-----:R-:W-:-:S13]  /*0110*/  ISETP.GE.AND P0, PT, R19, 0x1, PT ;  /* 0x000000011300780c */ /* 0x001fda0003f06270 */
[----:B-1----:R-:W-:Y:S05]  /*0120*/  @!P0 BRA `(.L_x_0) ;  /* 0x0000000400e08947 */ /* 0x002fea0003800000 */
[C---:B------:R-:W-:Y:S01]  /*0130*/  ISETP.GE.U32.AND P1, PT, R19.reuse, 0x8, PT ;  /* 0x000000081300780c */ /* 0x040fe20003f26070 */
[----:B------:R-:W-:Y:S01]  /*0140*/  IMAD R20, R16, R19, RZ ;  /* 0x0000001310147224 */ /* 0x000fe200078e02ff */
[----:B------:R-:W-:Y:S02]  /*0150*/  LOP3.LUT R27, R19, 0x7, RZ, 0xc0, !PT ;  /* 0x00000007131b7812 */ /* 0x000fe400078ec0ff */
[----:B------:R-:W-:Y:S02]  /*0160*/  MOV R24, RZ ;  /* 0x000000ff00187202 */ /* 0x000fe40000000f00 */
[----:B------:R-:W-:Y:S02]  /*0170*/  ISETP.NE.AND P0, PT, R27, RZ, PT ;  /* 0x000000ff1b00720c */ /* 0x000fe40003f05270 */
[----:B------:R-:W-:-:S05]  /*0180*/  MOV R21, RZ ;  /* 0x000000ff00157202 */ /* 0x000fca0000000f00 */
[----:B------:R-:W-:Y:S06]  /*0190*/  @!P1 BRA `(.L_x_1) ;  /* 0x0000000000c49947 */ /* 0x000fec0003800000 */
[----:B------:R-:W0:Y:S01]  /*01a0*/  LDC.64 R2, c[0x0][0x380] ;  /* 0x0000e000ff027b82 */ /* 0x000e220000000a00 */
[----:B------:R-:W-:Y:S02]  /*01b0*/  LOP3.LUT R21, R19, 0x7ffffff8, RZ, 0xc0, !PT ;  /* 0x7ffffff813157812 */ /* 0x000fe400078ec0ff */
[----:B------:R-:W-:Y:S02]  /*01c0*/  MOV R24, RZ ;  /* 0x000000ff00187202 */ /* 0x000fe40000000f00 */
[----:B------:R-:W-:Y:S02]  /*01d0*/  MOV R18, R0 ;  /* 0x0000000000127202 */ /* 0x000fe40000000f00 */
[----:B------:R-:W-:Y:S01]  /*01e0*/  IADD3 R22, PT, PT, -R21, RZ, RZ ;  /* 0x000000ff15167210 */ /* 0x000fe20007ffe1ff */
[----:B0-----:R-:W-:-:S03]  /*01f0*/  IMAD.WIDE.U32 R2, R20, 0x4, R2 ;  /* 0x0000000414027825 */ /* 0x001fc600078e0002 */
[----:B------:R-:W-:-:S04]  /*0200*/  IADD3 R4, P1, PT, R2, 0x10, RZ ;  /* 0x0000001002047810 */ /* 0x000fc80007f3e0ff */
[----:B------:R-:W-:-:S09]  /*0210*/  IADD3.X R5, PT, PT, RZ, R3, RZ, P1, !PT ;  /* 0x00000003ff057210 */ /* 0x000fd20000ffe4ff */
.L_x_2:
[----:B------:R-:W0:Y:S01]  /*0220*/  LDC.64 R14, c[0x0][0x388] ;  /* 0x0000e200ff0e7b82 */ /* 0x000e220000000a00 */
[----:B------:R-:W-:Y:S02]  /*0230*/  MOV R2, R4 ;  /* 0x0000000400027202 */ /* 0x000fe40000000f00 */
[----:B------:R-:W-:-:S05]  /*0240*/  MOV R3, R5 ;  /* 0x0000000500037202 */ /* 0x000fca0000000f00 */
[----:B------:R-:W2:Y:S04]  /*0250*/  LDG.E R25, desc[UR4][R2.64+-0x10] ;  /* 0xfffff00402197981 */ /* 0x000ea8000c1e1900 */
[----:B------:R-:W3:Y:S04]  /*0260*/  LDG.E R23, desc[UR4][R2.64+-0xc] ;  /* 0xfffff40402177981 */ /* 0x000ee8000c1e1900 */
[----:B------:R-:W4:Y:S04]  /*0270*/  LDG.E R29, desc[UR4][R2.64+-0x8] ;  /* 0xfffff804021d7981 */ /* 0x000f28000c1e1900 */
[----:B------:R-:W5:Y:S01]  /*0280*/  LDG.E R28, desc[UR4][R2.64+-0x4] ;  /* 0xfffffc04021c7981 */ /* 0x000f62000c1e1900 */
[----:B0-----:R-:W-:-:S05]  /*0290*/  IMAD.WIDE R14, R18, 0x4, R14 ;  /* 0x00000004120e7825 */ /* 0x001fca00078e020e */
[----:B------:R0:W2:Y:S01]  /*02a0*/  LDG.E R26, desc[UR4][R14.64] ;  /* 0x000000040e1a7981 */ /* 0x0000a2000c1e1900 */
[----:B------:R-:W-:-:S04]  /*02b0*/  IMAD.WIDE R12, R17, 0x4, R14 ;  /* 0x00000004110c7825 */ /* 0x000fc800078e020e */
[C---:B------:R-:W-:Y:S02]  /*02c0*/  IMAD.WIDE R4, R17.reuse, 0x4, R12 ;  /* 0x0000000411047825 */ /* 0x040fe400078e020c */
[----:B------:R-:W3:Y:S02]  /*02d0*/  LDG.E R12, desc[UR4][R12.64] ;  /* 0x000000040c0c7981 */ /* 0x000ee4000c1e1900 */
[C---:B------:R-:W-:Y:S02]  /*02e0*/  IMAD.WIDE R8, R17.reuse, 0x4, R4 ;  /* 0x0000000411087825 */ /* 0x040fe400078e0204 */
[----:B------:R-:W4:Y:S02]  /*02f0*/  LDG.E R4, desc[UR4][R4.64] ;  /* 0x0000000404047981 */ /* 0x000f24000c1e1900 */
[C---:B------:R-:W-:Y:S02]  /*0300*/  IMAD.WIDE R6, R17.reuse, 0x4, R8 ;  /* 0x0000000411067825 */ /* 0x040fe400078e0208 */
[----:B------:R-:W5:Y:S02]  /*0310*/  LDG.E R8, desc[UR4][R8.64] ;  /* 0x0000000408087981 */ /* 0x000f64000c1e1900 */
[----:B------:R-:W-:-:S02]  /*0320*/  IMAD.WIDE R10, R17, 0x4, R6 ;  /* 0x00000004110a7825 */ /* 0x000fc400078e0206 */
[----:B------:R-:W5:Y:S04]  /*0330*/  LDG.E R5, desc[UR4][R2.64] ;  /* 0x0000000402057981 */ /* 0x000f68000c1e1900 */
[----:B------:R-:W5:Y:S01]  /*0340*/  LDG.E R6, desc[UR4][R6.64] ;  /* 0x0000000406067981 */ /* 0x000f62000c1e1900 */
[----:B0-----:R-:W-:-:S03]  /*0350*/  IMAD.WIDE R14, R17, 0x4, R10 ;  /* 0x00000004110e7825 */ /* 0x001fc600078e020a */
[----:B------:R-:W5:Y:S04]  /*0360*/  LDG.E R10, desc[UR4][R10.64] ;  /* 0x000000040a0a7981 */ /* 0x000f68000c1e1900 */
[----:B------:R-:W5:Y:S04]  /*0370*/  LDG.E R13, desc[UR4][R14.64] ;  /* 0x000000040e0d7981 */ /* 0x000f68000c1e1900 */
[----:B------:R-:W5:Y:S04]  /*0380*/  LDG.E R7, desc[UR4][R2.64+0x4] ;  /* 0x0000040402077981 */ /* 0x000f68000c1e1900 */
[----:B------:R-:W5:Y:S01]  /*0390*/  LDG.E R9, desc[UR4][R2.64+0xc] ;  /* 0x00000c0402097981 */ /* 0x000f62000c1e1900 */
[----:B--2---:R-:W-:Y:S01]  /*03a0*/  FFMA R26, R25, R26, R24 ;  /* 0x0000001a191a7223 */ /* 0x004fe20000000018 */
[----:B------:R-:W-:-:S02]  /*03b0*/  IMAD.WIDE R24, R17, 0x4, R14 ;  /* 0x0000000411187825 */ /* 0x000fc400078e020e */
[----:B------:R-:W2:Y:S04]  /*03c0*/  LDG.E R14, desc[UR4][R2.64+0x8] ;  /* 0x00000804020e7981 */ /* 0x000ea8000c1e1900 */
[----:B------:R-:W2:Y:S01]  /*03d0*/  LDG.E R24, desc[UR4][R24.64] ;  /* 0x0000000418187981 */ /* 0x000ea2000c1e1900 */
[----:B---3--:R-:W-:Y:S01]  /*03e0*/  FFMA R12, R23, R12, R26 ;  /* 0x0000000c170c7223 */ /* 0x008fe2000000001a */
[----:B------:R-:W-:-:S03]  /*03f0*/  IADD3 R22, PT, PT, R22, 0x8, RZ ;  /* 0x0000000816167810 */ /* 0x000fc60007ffe0ff */
[----:B----4-:R-:W-:Y:S01]  /*0400*/  FFMA R29, R29, R4, R12 ;  /* 0x000000041d1d7223 */ /* 0x010fe2000000000c */
[----:B------:R-:W-:-:S03]  /*0410*/  ISETP.NE.AND P1, PT, R22, RZ, PT ;  /* 0x000000ff1600720c */ /* 0x000fc60003f25270 */
[----:B-----5:R-:W-:Y:S01]  /*0420*/  FFMA R8, R28, R8, R29 ;  /* 0x000000081c087223 */ /* 0x020fe2000000001d */
[----:B------:R-:W-:-:S03]  /*0430*/  IADD3 R4, P2, PT, R2, 0x20, RZ ;  /* 0x0000002002047810 */ /* 0x000fc60007f5e0ff */
[----:B------:R-:W-:Y:S01]  /*0440*/  FFMA R6, R5, R6, R8 ;  /* 0x0000000605067223 */ /* 0x000fe20000000008 */
[----:B------:R-:W-:Y:S02]  /*0450*/  IADD3.X R5, PT, PT, RZ, R3, RZ, P2, !PT ;  /* 0x00000003ff057210 */ /* 0x000fe400017fe4ff */
[----:B------:R-:W-:Y:S01]  /*0460*/  LEA R18, R17, R18, 0x3 ;  /* 0x0000001211127211 */ /* 0x000fe200078e18ff */
[----:B------:R-:W-:-:S04]  /*0470*/  FFMA R7, R7, R10, R6 ;  /* 0x0000000a07077223 */ /* 0x000fc80000000006 */
[----:B--2---:R-:W-:-:S04]  /*0480*/  FFMA R14, R14, R13, R7 ;  /* 0x0000000d0e0e7223 */ /* 0x004fc80000000007 */
[----:B------:R-:W-:Y:S01]  /*0490*/  FFMA R24, R9, R24, R14 ;  /* 0x0000001809187223 */ /* 0x000fe2000000000e */
[----:B------:R-:W-:Y:S06]  /*04a0*/  @P1 BRA `(.L_x_2) ;  /* 0xfffffffc005c1947 */ /* 0x000fec000383ffff */
.L_x_1:
[----:B------:R-:W-:Y:S05]  /*04b0*/  @!P0 BRA `(.L_x_0) ;  /* 0x0000000000fc8947 */ /* 0x000fea0003800000 */
[----:B------:R-:W-:Y:S02]  /*04c0*/  ISETP.GE.U32.AND P1, PT, R27, 0x4, PT ;  /* 0x000000041b00780c */ /* 0x000fe40003f26070 */
[----:B------:R-:W-:-:S04]  /*04d0*/  LOP3.LUT R14, R19, 0x3, RZ, 0xc0, !PT ;  /* 0x00000003130e7812 */ /* 0x000fc800078ec0ff */
[----:B------:R-:W-:-:S07]  /*04e0*/  ISETP.NE.AND P0, PT, R14, RZ, PT ;  /* 0x000000ff0e00720c */ /* 0x000fce0003f05270 */
[----:B------:R-:W-:Y:S06]  /*04f0*/  @!P1 BRA `(.L_x_3) ;  /* 0x00000000006c9947 */ /* 0x000fec0003800000 */
[----:B------:R-:W0:Y:S01]  /*0500*/  LDC.64 R4, c[0x0][0x388] ;  /* 0x0000e200ff047b82 */ /* 0x000e220000000a00 */
[----:B------:R-:W1:Y:S01]  /*0510*/  LDCU.64 UR6, c[0x0][0x380] ;  /* 0x00007000ff0677ac */ /* 0x000e620008000a00 */
[----:B------:R-:W-:Y:S01]  /*0520*/  IMAD R7, R21, R17, R0 ;  /* 0x0000001115077224 */ /* 0x000fe200078e0200 */
[CC--:B------:R-:W-:Y:S02]  /*0530*/  IADD3 R3, PT, PT, R20.reuse, R21.reuse, RZ ;  /* 0x0000001514037210 */ /* 0x0c0fe40007ffe0ff */
[----:B------:R-:W-:-:S03]  /*0540*/  IADD3 R8, P1, PT, R20, R21, RZ ;  /* 0x0000001514087210 */ /* 0x000fc60007f3e0ff */
[----:B------:R-:W2:Y:S01]  /*0550*/  LDC.64 R12, c[0x0][0x380] ;  /* 0x0000e000ff0c7b82 */ /* 0x000ea20000000a00 */
[----:B0-----:R-:W-:-:S04]  /*0560*/  IMAD.WIDE R4, R7, 0x4, R4 ;  /* 0x0000000407047825 */ /* 0x001fc800078e0204 */
[----:B------:R-:W-:Y:S02]  /*0570*/  IMAD.WIDE R6, R17, 0x4, R4 ;  /* 0x0000000411067825 */ /* 0x000fe400078e0204 */
[----:B------:R-:W3:Y:S02]  /*0580*/  LDG.E R4, desc[UR4][R4.64] ;  /* 0x0000000404047981 */ /* 0x000ee4000c1e1900 */
[----:B--2---:R-:W-:Y:S01]  /*0590*/  IMAD.WIDE.U32 R12, R3, 0x4, R12 ;  /* 0x00000004030c7825 */ /* 0x004fe200078e000c */
[----:B------:R-:W-:Y:S02]  /*05a0*/  IADD3.X R3, PT, PT, RZ, RZ, RZ, P1, !PT ;  /* 0x000000ffff037210 */ /* 0x000fe40000ffe4ff */
[----:B-1----:R-:W-:-:S03]  /*05b0*/  LEA R2, P1, R8, UR6, 0x2 ;  /* 0x0000000608027c11 */ /* 0x002fc6000f8210ff */
[----:B------:R-:W3:Y:S01]  /*05c0*/  LDG.E R13, desc[UR4][R12.64] ;  /* 0x000000040c0d7981 */ /* 0x000ee2000c1e1900 */
[----:B------:R-:W-:Y:S01]  /*05d0*/  LEA.HI.X R3, R8, UR7, R3, 0x2, P1 ;  /* 0x0000000708037c11 */ /* 0x000fe200088f1403 */
[C---:B------:R-:W-:Y:S02]  /*05e0*/  IMAD.WIDE R8, R17.reuse, 0x4, R6 ;  /* 0x0000000411087825 */ /* 0x040fe400078e0206 */
[----:B------:R-:W2:Y:S04]  /*05f0*/  LDG.E R6, desc[UR4][R6.64] ;  /* 0x0000000406067981 */ /* 0x000ea8000c1e1900 */
[----:B------:R-:W2:Y:S01]  /*0600*/  LDG.E R15, desc[UR4][R2.64+0x4] ;  /* 0x00000404020f7981 */ /* 0x000ea2000c1e1900 */
[----:B------:R-:W-:-:S03]  /*0610*/  IMAD.WIDE R10, R17, 0x4, R8 ;  /* 0x00000004110a7825 */ /* 0x000fc600078e0208 */
[----:B------:R-:W4:Y:S04]  /*0620*/  LDG.E R22, desc[UR4][R8.64] ;  /* 0x0000000408167981 */ /* 0x000f28000c1e1900 */
[----:B------:R-:W4:Y:S04]  /*0630*/  LDG.E R18, desc[UR4][R2.64+0x8] ;  /* 0x0000080402127981 */ /* 0x000f28000c1e1900 */
[----:B------:R-:W5:Y:S04]  /*0640*/  LDG.E R26, desc[UR4][R2.64+0xc] ;  /* 0x00000c04021a7981 */ /* 0x000f68000c1e1900 */
[----:B------:R-:W5:Y:S01]  /*0650*/  LDG.E R10, desc[UR4][R10.64] ;  /* 0x000000040a0a7981 */ /* 0x000f62000c1e1900 */
[----:B------:R-:W-:Y:S01]  /*0660*/  IADD3 R21, PT, PT, R21, 0x4, RZ ;  /* 0x0000000415157810 */ /* 0x000fe20007ffe0ff */
[----:B---3--:R-:W-:-:S04]  /*0670*/  FFMA R24, R13, R4, R24 ;  /* 0x000000040d187223 */ /* 0x008fc80000000018 */
[----:B--2---:R-:W-:-:S04]  /*0680*/  FFMA R15, R15, R6, R24 ;  /* 0x000000060f0f7223 */ /* 0x004fc80000000018 */
[----:B----4-:R-:W-:-:S04]  /*0690*/  FFMA R15, R18, R22, R15 ;  /* 0x00000016120f7223 */ /* 0x010fc8000000000f */
[----:B-----5:R-:W-:-:S07]  /*06a0*/  FFMA R24, R26, R10, R15 ;  /* 0x0000000a1a187223 */ /* 0x020fce000000000f */
.L_x_3:
[----:B------:R-:W-:Y:S05]  /*06b0*/  @!P0 BRA `(.L_x_0) ;  /* 0x00000000007c8947 */ /* 0x000fea0003800000 */
[----:B------:R-:W-:Y:S01]  /*06c0*/  ISETP.NE.AND P1, PT, R14, 0x1, PT ;  /* 0x000000010e00780c */ /* 0x000fe20003f25270 */
[----:B------:R-:W0:Y:S01]  /*06d0*/  LDC.64 R10, c[0x0][0x380] ;  /* 0x0000e000ff0a7b82 */ /* 0x000e220000000a00 */
[----:B------:R-:W-:-:S04]  /*06e0*/  LOP3.LUT R19, R19, 0x1, RZ, 0xc0, !PT ;  /* 0x0000000113137812 */ /* 0x000fc800078ec0ff */
[----:B------:R-:W-:-:S03]  /*06f0*/  ISETP.NE.U32.AND P0, PT, R19, 0x1, PT ;  /* 0x000000011300780c */ /* 0x000fc60003f05070 */
[----:B------:R-:W1:Y:S04]  /*0700*/  LDC.64 R8, c[0x0][0x388] ;  /* 0x0000e200ff087b82 */ /* 0x000e680000000a00 */
[CC--:B------:R-:W-:Y:S02]  /*0710*/  @P1 IADD3 R13, PT, PT, R20.reuse, R21.reuse, RZ ;  /* 0x00000015140d1210 */ /* 0x0c0fe40007ffe0ff */
[----:B------:R-:W-:Y:S02]  /*0720*/  @P1 IADD3 R12, P2, PT, R20, R21, RZ ;  /* 0x00000015140c1210 */ /* 0x000fe40007f5e0ff */
[----:B------:R-:W2:Y:S02]  /*0730*/  @P1 LDC.64 R2, c[0x0][0x380] ;  /* 0x0000e000ff021b82 */ /* 0x000ea40000000a00 */
[----:B------:R-:W-:-:S06]  /*0740*/  @P1 IADD3.X R14, PT, PT, RZ, RZ, RZ, P2, !PT ;  /* 0x000000ffff0e1210 */ /* 0x000fcc00017fe4ff */
[----:B------:R-:W3:Y:S01]  /*0750*/  LDC.64 R4, c[0x0][0x380] ;  /* 0x0000e000ff047b82 */ /* 0x000ee20000000a00 */
[----:B0-----:R-:W-:-:S04]  /*0760*/  @P1 IMAD.WIDE.U32 R10, R13, 0x4, R10 ;  /* 0x000000040d0a1825 */ /* 0x001fc800078e000a */
[C---:B------:R-:W-:Y:S01]  /*0770*/  @P1 IMAD R13, R21.reuse, R17, R0 ;  /* 0x00000011150d1224 */ /* 0x040fe200078e0200 */
[----:B------:R-:W-:Y:S01]  /*0780*/  @P1 IADD3 R21, PT, PT, R21, 0x2, RZ ;  /* 0x0000000215151810 */ /* 0x000fe20007ffe0ff */
[----:B------:R-:W4:Y:S01]  /*0790*/  @P1 LDG.E R11, desc[UR4][R10.64] ;  /* 0x000000040a0b1981 */ /* 0x000f22000c1e1900 */
[----:B------:R-:W0:Y:S01]  /*07a0*/  LDC.64 R6, c[0x0][0x388] ;  /* 0x0000e200ff067b82 */ /* 0x000e220000000a00 */
[----:B-1----:R-:W-:Y:S01]  /*07b0*/  @P1 IMAD.WIDE R8, R13, 0x4, R8 ;  /* 0x000000040d081825 */ /* 0x002fe200078e0208 */
[----:B------:R-:W-:Y:S02]  /*07c0*/  @!P0 IADD3 R15, PT, PT, R20, R21, RZ ;  /* 0x00000015140f8210 */ /* 0x000fe40007ffe0ff */
[----:B--2---:R-:W-:Y:S01]  /*07d0*/  @P1 LEA R2, P2, R12, R2, 0x2 ;  /* 0x000000020c021211 */ /* 0x004fe200078410ff */
[----:B------:R-:W-:-:S03]  /*07e0*/  @!P0 IMAD R21, R21, R17, R0 ;  /* 0x0000001115158224 */ /* 0x000fc600078e0200 */
[----:B------:R-:W-:Y:S01]  /*07f0*/  @P1 LEA.HI.X R3, R12, R3, R14, 0x2, P2 ;  /* 0x000000030c031211 */ /* 0x000fe200010f140e */
[----:B------:R-:W-:Y:S01]  /*0800*/  @P1 IMAD.WIDE R12, R17, 0x4, R8 ;  /* 0x00000004110c1825 */ /* 0x000fe200078e0208 */
[----:B------:R-:W4:Y:S03]  /*0810*/  @P1 LDG.E R14, desc[UR4][R8.64] ;  /* 0x00000004080e1981 */ /* 0x000f26000c1e1900 */
[----:B---3--:R-:W-:Y:S01]  /*0820*/  @!P0 IMAD.WIDE.U32 R4, R15, 0x4, R4 ;  /* 0x000000040f048825 */ /* 0x008fe200078e0004 */
[----:B------:R-:W2:Y:S04]  /*0830*/  @P1 LDG.E R2, desc[UR4][R2.64+0x4] ;  /* 0x0000040402021981 */ /* 0x000ea8000c1e1900 */
[----:B------:R-:W2:Y:S01]  /*0840*/  @P1 LDG.E R12, desc[UR4][R12.64] ;  /* 0x000000040c0c1981 */ /* 0x000ea2000c1e1900 */
[----:B0-----:R-:W-:-:S03]  /*0850*/  @!P0 IMAD.WIDE R6, R21, 0x4, R6 ;  /* 0x0000000415068825 */ /* 0x001fc600078e0206 */
[----:B------:R-:W3:Y:S04]  /*0860*/  @!P0 LDG.E R5, desc[UR4][R4.64] ;  /* 0x0000000404058981 */ /* 0x000ee8000c1e1900 */
[----:B------:R-:W3:Y:S01]  /*0870*/  @!P0 LDG.E R6, desc[UR4][R6.64] ;  /* 0x0000000406068981 */ /* 0x000ee2000c1e1900 */
[----:B----4-:R-:W-:-:S04]  /*0880*/  @P1 FFMA R11, R11, R14, R24 ;  /* 0x0000000e0b0b1223 */ /* 0x010fc80000000018 */
[----:B--2---:R-:W-:-:S04]  /*0890*/  @P1 FFMA R24, R2, R12, R11 ;  /* 0x0000000c02181223 */ /* 0x004fc8000000000b */
[----:B---3--:R-:W-:-:S07]  /*08a0*/  @!P0 FFMA R24, R5, R6, R24 ;  /* 0x0000000605188223 */ /* 0x008fce0000000018 */
.L_x_0:
[----:B------:R-:W0:Y:S01]  /*08b0*/  LDC.64 R2, c[0x0][0x390] ;  /* 0x0000e400ff027b82 */ /* 0x000e220000000a00 */
[----:B------:R-:W-:-:S04]  /*08c0*/  IMAD R17, R16, R17, R0 ;  /* 0x0000001110117224 */ /* 0x000fc800078e0200 */
[----:B0-----:R-:W-:-:S05]  /*08d0*/  IMAD.WIDE R2, R17, 0x4, R2 ;  /* 0x0000000411027825 */ /* 0x001fca00078e0202 */
[----:B------:R-:W-:Y:S01]  /*08e0*/  STG.E desc[UR4][R2.64], R24 ;  /* 0x0000001802007986 */ /* 0x000fe2000c101904 */
[----:B------:R-:W-:Y:S05]  /*08f0*/  EXIT ;  /* 0x000000000000794d */ /* 0x000fea0003800000 */
.L_x_4:
[----:B------:R-:W-:-:S00]  /*0900*/  BRA `(.L_x_4) ;  /* 0xfffffffc00fc7947 */ /* 0x000fc0000383ffff */
[----:B------:R-:W-:-:S00]  /*0910*/  NOP ;  /* 0x0000000000007918 */ /* 0x000fc00000000000 */
        /* <DEDUP_REMOVED lines=14> */
.L_x_5:


//--------------------- .nv.global.init           --------------------------
	.section	.nv.global.init,"aw",@progbits
	.align	4
.nv.global.init:
	.type		mrg32k3aM1SubSeq,@object
	.size		mrg32k3aM1SubSeq,(mrg32k3aM2SubSeq - mrg32k3aM1SubSeq)
mrg32k3aM1SubSeq:
        /*0000*/ 	.byte	0x0b, 0xcc, 0xee, 0x04, 0x73, 0x29, 0x8b, 0x6f, 0xf6, 0x53, 0x03, 0xf6, 0x23, 0xf6, 0xea, 0xda
        /* <DEDUP_REMOVED lines=125> */
	.type		mrg32k3aM2SubSeq,@object
	.size		mrg32k3aM2SubSeq,(mrg32k3aM1 - mrg32k3aM2SubSeq)
mrg32k3aM2SubSeq:
        /* <DEDUP_REMOVED lines=126> */
	.type		mrg32k3aM1,@object
	.size		mrg32k3aM1,(mrg32k3aM1Seq - mrg32k3aM1)
mrg32k3aM1:
        /* <DEDUP_REMOVED lines=144> */
	.type		mrg32k3aM1Seq,@object
	.size		mrg32k3aM1Seq,(mrg32k3aM2 - mrg32k3aM1Seq)
mrg32k3aM1Seq:
        /* <DEDUP_REMOVED lines=144> */
	.type		mrg32k3aM2,@object
	.size		mrg32k3aM2,(mrg32k3aM2Seq - mrg32k3aM2)
mrg32k3aM2:
        /* <DEDUP_REMOVED lines=144> */
	.type		mrg32k3aM2Seq,@object
	.size		mrg32k3aM2Seq,(precalc_xorwow_matrix - mrg32k3aM2Seq)
mrg32k3aM2Seq:
        /* <DEDUP_REMOVED lines=144> */
	.type		precalc_xorwow_matrix,@object
	.size		precalc_xorwow_matrix,(precalc_xorwow_offset_matrix - precalc_xorwow_matrix)
precalc_xorwow_matrix:
        /* <DEDUP_REMOVED lines=6400> */
	.type		precalc_xorwow_offset_matrix,@object
	.size		precalc_xorwow_offset_matrix,(.L_1 - precalc_xorwow_offset_matrix)
precalc_xorwow_offset_matrix:
        /* <DEDUP_REMOVED lines=6400> */
.L_1:


//--------------------- .nv.shared.reserved.0     --------------------------
	.section	.nv.shared.reserved.0,"aw",@nobits
	.weak		__nv_reservedSMEM_offset_0_alias
	.size		__nv_reservedSMEM_offset_0_alias, 0, 64
	.other		__nv_reservedSMEM_offset_0_alias,@"STO_CUDA_RESERVED_SHARED STV_DEFAULT"
__nv_reservedSMEM_offset_0_alias:
	.zero		0
	.zero		64


//--------------------- .nv.constant0._Z18matrix_mult_kernelPfS_S_iii --------------------------
	.section	.nv.constant0._Z18matrix_mult_kernelPfS_S_iii,"a",@progbits
	.sectionflags	@""
	.align	4
.nv.constant0._Z18matrix_mult_kernelPfS_S_iii:
	.zero		932


//--------------------- SYMBOLS --------------------------

	.type		.nv.reservedSmem.offset0,@object
	.size		.nv.reservedSmem.offset0,0x4
